//
// Generated by NVIDIA NVVM Compiler
//
// Compiler Build ID: CL-36424714
// Cuda compilation tools, release 13.0, V13.0.88
// Based on NVVM 20.0.0
//

.version 9.0
.target sm_100
.address_size 64

	// .globl	_Z14mersenneKernelPb
// _ZZ14mersenneKernelPbE7sharedA has been demoted

.visible .entry _Z14mersenneKernelPb(
	.param .u64 .ptr .align 1 _Z14mersenneKernelPb_param_0
)
{
	.reg .pred 	%p<14>;
	.reg .b16 	%rs<3>;
	.reg .b32 	%r<43>;
	.reg .b64 	%rd<5>;
	// demoted variable
	.shared .align 1 .b8 _ZZ14mersenneKernelPbE7sharedA[16384];
	ld.param.u64 	%rd1, [_Z14mersenneKernelPb_param_0];
	mov.u32 	%r22, %tid.x;
	mov.u32 	%r23, %ctaid.x;
	shl.b32 	%r24, %r23, 7;
	add.s32 	%r1, %r24, %r22;
	bar.sync 	0;
	add.s32 	%r2, %r1, 1;
	mov.b32 	%r36, 0;
$L__BB0_1:
	add.s32 	%r4, %r36, -1;
	setp.lt.u32 	%p1, %r36, 2;
	mov.b32 	%r41, 2;
	@%p1 bra 	$L__BB0_10;
	add.s32 	%r28, %r36, -2;
	and.b32  	%r5, %r4, 3;
	setp.lt.u32 	%p2, %r28, 3;
	mov.b32 	%r40, 4;
	@%p2 bra 	$L__BB0_6;
	and.b32  	%r30, %r4, -4;
	neg.s32 	%r37, %r30;
	mov.b32 	%r41, 2;
$L__BB0_4:
	mov.u32 	%r8, %r41;
	shl.b32 	%r41, %r8, 4;
	add.s32 	%r37, %r37, 4;
	setp.ne.s32 	%p3, %r37, 0;
	@%p3 bra 	$L__BB0_4;
	shl.b32 	%r40, %r8, 5;
$L__BB0_6:
	setp.eq.s32 	%p4, %r5, 0;
	@%p4 bra 	$L__BB0_10;
	setp.eq.s32 	%p5, %r5, 1;
	@%p5 bra 	$L__BB0_9;
	setp.eq.s32 	%p6, %r5, 2;
	selp.b32 	%r31, 1, 2, %p6;
	shl.b32 	%r41, %r40, %r31;
	bra.uni 	$L__BB0_10;
$L__BB0_9:
	mov.u32 	%r41, %r40;
$L__BB0_10:
	setp.gt.s32 	%p7, %r41, %r2;
	mov.u32 	%r32, _ZZ14mersenneKernelPbE7sharedA;
	add.s32 	%r16, %r32, %r1;
	@%p7 bra 	$L__BB0_18;
	setp.ne.s32 	%p8, %r41, %r2;
	setp.lt.u32 	%p9, %r36, 2;
	or.pred  	%p10, %p8, %p9;
	@%p10 bra 	$L__BB0_16;
	setp.lt.u32 	%p11, %r36, 4;
	@%p11 bra 	$L__BB0_17;
	shr.u32 	%r34, %r36, 1;
	max.u32 	%r17, %r34, 2;
	mov.b32 	%r42, 2;
	bra.uni 	$L__BB0_15;
$L__BB0_14:
	add.s32 	%r18, %r42, 1;
	setp.eq.s32 	%p13, %r42, %r17;
	mov.u32 	%r42, %r18;
	@%p13 bra 	$L__BB0_17;
$L__BB0_15:
	rem.u32 	%r35, %r36, %r42;
	setp.ne.s32 	%p12, %r35, 0;
	@%p12 bra 	$L__BB0_14;
$L__BB0_16:
	add.s32 	%r36, %r36, 1;
	bra.uni 	$L__BB0_1;
$L__BB0_17:
	mov.b16 	%rs1, 1;
	st.shared.u8 	[%r16], %rs1;
$L__BB0_18:
	cvta.to.global.u64 	%rd2, %rd1;
	bar.sync 	0;
	ld.shared.u8 	%rs2, [%r16];
	cvt.s64.s32 	%rd3, %r1;
	add.s64 	%rd4, %rd2, %rd3;
	st.global.u8 	[%rd4], %rs2;
	ret;

}


// ===== COMPILED SASS (sm_100) =====

	.target	sm_100

	.elftype	@"ET_EXEC"


//--------------------- .note.nv.tkinfo           --------------------------
	.section	.note.nv.tkinfo,"",@"SHT_NOTE"
	.sectionflags	@"SHF_NOTE_NV_TKINFO"
	.tkinfo
        /*0018*/ 	.word	0x00000002
        /*0030*/ 	.string	""
        /*0030*/ 	.string	"ptxas"
        /*0030*/ 	.string	"Cuda compilation tools, release 13.0, V13.0.88"
        /*0030*/ 	.string	"Build cuda_13.0.r13.0/compiler.36424714_0"
        /*0030*/ 	.string	"-arch sm_100 -m 64 "



//--------------------- .note.nv.cuinfo           --------------------------
	.section	.note.nv.cuinfo,"",@"SHT_NOTE"
	.sectionflags	@"SHF_NOTE_NV_CUINFO"
        /*0018*/ 	.short	0x0002
        /*001a*/ 	.short	0x0064
        /*001c*/ 	.short	0x0082
	.zero		2


//--------------------- .nv.info                  --------------------------
	.section	.nv.info,"",@"SHT_CUDA_INFO"
	.align	4


	//----- nvinfo : EIATTR_REGCOUNT
	.align		4
        /*0000*/ 	.byte	0x04, 0x2f
        /*0002*/ 	.short	(.L_1 - .L_0)
	.align		4
.L_0:
        /*0004*/ 	.word	index@(_Z14mersenneKernelPb)
        /*0008*/ 	.word	0x0000000f


	//----- nvinfo : EIATTR_FRAME_SIZE
	.align		4
.L_1:
        /*000c*/ 	.byte	0x04, 0x11
        /*000e*/ 	.short	(.L_3 - .L_2)
	.align		4
.L_2:
        /*0010*/ 	.word	index@(_Z14mersenneKernelPb)
        /*0014*/ 	.word	0x00000000


	//----- nvinfo : EIATTR_MIN_STACK_SIZE
	.align		4
.L_3:
        /*0018*/ 	.byte	0x04, 0x12
        /*001a*/ 	.short	(.L_5 - .L_4)
	.align		4
.L_4:
        /*001c*/ 	.word	index@(_Z14mersenneKernelPb)
        /*0020*/ 	.word	0x00000000
.L_5:


//--------------------- .nv.compat                --------------------------
	.section	.nv.compat,"",@"SHT_CUDA_COMPAT_INFO"
	.align	4
        /*0000*/ 	.byte	0x02, 0x09, 0x00, 0x00, 0x02, 0x02, 0x01, 0x00, 0x02, 0x05, 0x05, 0x00, 0x03, 0x07, 0x01, 0x01
        /*0010*/ 	.byte	0x02, 0x03, 0x00, 0x00, 0x02, 0x06, 0x01, 0x00, 0x04, 0x0b, 0x08, 0x00, 0x09, 0x00, 0x00, 0x00
        /*0020*/ 	.byte	0x00, 0x00, 0x00, 0x00


//--------------------- .nv.info._Z14mersenneKernelPb --------------------------
	.section	.nv.info._Z14mersenneKernelPb,"",@"SHT_CUDA_INFO"
	.sectionflags	@""
	.align	4


	//----- nvinfo : EIATTR_CUDA_API_VERSION
	.align		4
        /*0000*/ 	.byte	0x04, 0x37
        /*0002*/ 	.short	(.L_7 - .L_6)
.L_6:
        /*0004*/ 	.word	0x00000082


	//----- nvinfo : EIATTR_KPARAM_INFO
	.align		4
.L_7:
        /*0008*/ 	.byte	0x04, 0x17
        /*000a*/ 	.short	(.L_9 - .L_8)
.L_8:
        /*000c*/ 	.word	0x00000000
        /*0010*/ 	.short	0x0000
        /*0012*/ 	.short	0x0000
        /*0014*/ 	.byte	0x00, 0xf5, 0x21, 0x00


	//----- nvinfo : EIATTR_SPARSE_MMA_MASK
	.align		4
.L_9:
        /*0018*/ 	.byte	0x03, 0x50
        /*001a*/ 	.short	0x0000


	//----- nvinfo : EIATTR_MAXREG_COUNT
	.align		4
        /*001c*/ 	.byte	0x03, 0x1b
        /*001e*/ 	.short	0x00ff


	//----- nvinfo : EIATTR_NUM_BARRIERS
	.align		4
        /*0020*/ 	.byte	0x02, 0x4c
        /*0022*/ 	.byte	0x01
	.zero		1


	//----- nvinfo : EIATTR_MERCURY_ISA_VERSION
	.align		4
        /*0024*/ 	.byte	0x03, 0x5f
        /*0026*/ 	.short	0x0101


	//----- nvinfo : EIATTR_VRC_CTA_INIT_COUNT
	.align		4
        /*0028*/ 	.byte	0x02, 0x4a
	.zero		1
	.zero		1


	//----- nvinfo : EIATTR_EXIT_INSTR_OFFSETS
	.align		4
        /*002c*/ 	.byte	0x04, 0x1c
        /*002e*/ 	.short	(.L_11 - .L_10)


	//   ....[0]....
.L_10:
        /*0030*/ 	.word	0x000007f0


	//----- nvinfo : EIATTR_INDIRECT_BRANCH_TARGETS
	.align		4
.L_11:
        /*0034*/ 	.byte	0x04, 0x34
        /*0036*/ 	.short	(.L_13 - .L_12)


	//   ....[0]....
.L_12:
        /*0038*/ 	.word	.L_x_21@srel
        /*003c*/ 	.short	0x0
        /*003e*/ 	.short	0x0
        /*0040*/ 	.word	0x3
        /*0044*/ 	.word	.L_x_2@srel
        /*0048*/ 	.word	.L_x_23@srel
        /*004c*/ 	.word	.L_x_24@srel


	//----- nvinfo : EIATTR_CRS_STACK_SIZE
	.align		4
.L_13:
        /*0050*/ 	.byte	0x04, 0x1e
        /*0052*/ 	.short	(.L_15 - .L_14)
.L_14:
        /*0054*/ 	.word	0x00000000


	//----- nvinfo : EIATTR_CBANK_PARAM_SIZE
	.align		4
.L_15:
        /*0058*/ 	.byte	0x03, 0x19
        /*005a*/ 	.short	0x0008


	//----- nvinfo : EIATTR_PARAM_CBANK
	.align		4
        /*005c*/ 	.byte	0x04, 0x0a
        /*005e*/ 	.short	(.L_17 - .L_16)
	.align		4
.L_16:
        /*0060*/ 	.word	index@(.nv.constant0._Z14mersenneKernelPb)
        /*0064*/ 	.short	0x0380
        /*0066*/ 	.short	0x0008


	//----- nvinfo : EIATTR_SW_WAR
	.align		4
.L_17:
        /*0068*/ 	.byte	0x04, 0x36
        /*006a*/ 	.short	(.L_19 - .L_18)
.L_18:
        /*006c*/ 	.word	0x00000008
.L_19:


//--------------------- .nv.callgraph             --------------------------
	.section	.nv.callgraph,"",@"SHT_CUDA_CALLGRAPH"
	.align	4
	.sectionentsize	8
	.align		4
        /*0000*/ 	.word	0x00000000
	.align		4
        /*0004*/ 	.word	0xffffffff
	.align		4
        /*0008*/ 	.word	0x00000000
	.align		4
        /*000c*/ 	.word	0xfffffffe
	.align		4
        /*0010*/ 	.word	0x00000000
	.align		4
        /*0014*/ 	.word	0xfffffffd
	.align		4
        /*0018*/ 	.word	0x00000000
	.align		4
        /*001c*/ 	.word	0xfffffffc


//--------------------- .nv.constant2._Z14mersenneKernelPb --------------------------
	.section	.nv.constant2._Z14mersenneKernelPb,"a",@progbits
	.sectionflags	@""
	.align	4
.nv.constant2._Z14mersenneKernelPb:
        /*0000*/ 	.byte	0x90, 0x04, 0x00, 0x00, 0x80, 0x04, 0x00, 0x00, 0x30, 0x04, 0x00, 0x00


//--------------------- .text._Z14mersenneKernelPb --------------------------
	.section	.text._Z14mersenneKernelPb,"ax",@progbits
	.align	128
        .global         _Z14mersenneKernelPb
        .type           _Z14mersenneKernelPb,@function
        .size           _Z14mersenneKernelPb,(.L_x_25 - _Z14mersenneKernelPb)
        .other          _Z14mersenneKernelPb,@"STO_CUDA_ENTRY STV_DEFAULT"
_Z14mersenneKernelPb:
.text._Z14mersenneKernelPb:
[----:B------:R-:W-:Y:S01]  /*0000*/  LDC R1, c[0x0][0x37c] ;  /* 0x0000df00ff017b82 */ /* 0x000fe20000000800 */
[----:B------:R-:W0:Y:S01]  /*0010*/  S2R R0, SR_TID.X ;  /* 0x0000000000007919 */ /* 0x000e220000002100 */
[----:B------:R-:W-:Y:S01]  /*0020*/  BSSY.RECONVERGENT B3, `(.L_x_0) ;  /* 0x0000075000037945 */ /* 0x000fe20003800200 */
[----:B------:R-:W-:Y:S01]  /*0030*/  IMAD.MOV.U32 R2, RZ, RZ, RZ ;  /* 0x000000ffff027224 */ /* 0x000fe200078e00ff */
[----:B------:R-:W1:Y:S01]  /*0040*/  LDCU.64 UR4, c[0x0][0x358] ;  /* 0x00006b00ff0477ac */ /* 0x000e620008000a00 */
[----:B------:R-:W0:Y:S03]  /*0050*/  S2R R3, SR_CTAID.X ;  /* 0x0000000000037919 */ /* 0x000e260000002500 */
[----:B------:R-:W-:Y:S01]  /*0060*/  BAR.SYNC.DEFER_BLOCKING 0x0 ;  /* 0x0000000000007b1d */ /* 0x000fe20000010000 */
[----:B0-----:R-:W-:-:S04]  /*0070*/  IMAD R0, R3, 0x80, R0 ;  /* 0x0000008003007824 */ /* 0x001fc800078e0200 */
[----:B-1----:R-:W-:-:S07]  /*0080*/  VIADD R3, R0, 0x1 ;  /* 0x0000000100037836 */ /* 0x002fce0000000000 */
.L_x_19:
[----:B------:R-:W-:Y:S01]  /*0090*/  ISETP.GE.U32.AND P0, PT, R2, 0x2, PT ;  /* 0x000000020200780c */ /* 0x000fe20003f06070 */
[----:B------:R-:W-:Y:S01]  /*00a0*/  BSSY.RECONVERGENT B2, `(.L_x_1) ;  /* 0x000003f000027945 */ /* 0x000fe20003800200 */
[----:B------:R-:W-:-:S11]  /*00b0*/  IMAD.MOV.U32 R8, RZ, RZ, 0x2 ;  /* 0x00000002ff087424 */ /* 0x000fd600078e00ff */
[----:B------:R-:W-:Y:S05]  /*00c0*/  @!P0 BRA `(.L_x_2) ;  /* 0x0000000000f08947 */ /* 0x000fea0003800000 */
[C---:B------:R-:W-:Y:S01]  /*00d0*/  VIADD R5, R2.reuse, 0xfffffffe ;  /* 0xfffffffe02057836 */ /* 0x040fe20000000000 */
[----:B------:R-:W-:Y:S01]  /*00e0*/  BSSY.RECONVERGENT B1, `(.L_x_3) ;  /* 0x000002f000017945 */ /* 0x000fe20003800200 */
[----:B------:R-:W-:-:S03]  /*00f0*/  VIADD R6, R2, 0xffffffff ;  /* 0xffffffff02067836 */ /* 0x000fc60000000000 */
[----:B------:R-:W-:Y:S01]  /*0100*/  ISETP.GE.U32.AND P0, PT, R5, 0x3, PT ;  /* 0x000000030500780c */ /* 0x000fe20003f06070 */
[----:B------:R-:W-:Y:S01]  /*0110*/  IMAD.MOV.U32 R5, RZ, RZ, 0x4 ;  /* 0x00000004ff057424 */ /* 0x000fe200078e00ff */
[----:B------:R-:W-:-:S11]  /*0120*/  LOP3.LUT R10, R6, 0x3, RZ, 0xc0, !PT ;  /* 0x00000003060a7812 */ /* 0x000fd600078ec0ff */
[----:B------:R-:W-:Y:S05]  /*0130*/  @!P0 BRA `(.L_x_4) ;  /* 0x0000000000a48947 */ /* 0x000fea0003800000 */
[----:B------:R-:W-:Y:S01]  /*0140*/  LOP3.LUT R5, R6, 0xfffffffc, RZ, 0xc0, !PT ;  /* 0xfffffffc06057812 */ /* 0x000fe200078ec0ff */
[----:B------:R-:W-:Y:S04]  /*0150*/  BSSY.RECONVERGENT B0, `(.L_x_5) ;  /* 0x0000026000007945 */ /* 0x000fe80003800200 */
[----:B------:R-:W-:Y:S01]  /*0160*/  BSSY.RELIABLE B4, `(.L_x_6) ;  /* 0x000001d000047945 */ /* 0x000fe20003800100 */
[----:B------:R-:W-:Y:S02]  /*0170*/  IMAD.MOV.U32 R8, RZ, RZ, 0x2 ;  /* 0x00000002ff087424 */ /* 0x000fe400078e00ff */
[----:B------:R-:W-:-:S05]  /*0180*/  IMAD.MOV R5, RZ, RZ, -R5 ;  /* 0x000000ffff057224 */ /* 0x000fca00078e0a05 */
[----:B------:R-:W-:-:S13]  /*0190*/  ISETP.GE.AND P0, PT, R5, RZ, PT ;  /* 0x000000ff0500720c */ /* 0x000fda0003f06270 */
[----:B------:R-:W-:Y:S05]  /*01a0*/  @P0 BRA `(.L_x_7) ;  /* 0x0000000000600947 */ /* 0x000fea0003800000 */
[----:B------:R-:W-:Y:S01]  /*01b0*/  IADD3 R6, PT, PT, -R5, RZ, RZ ;  /* 0x000000ff05067210 */ /* 0x000fe20007ffe1ff */
[----:B------:R-:W-:Y:S01]  /*01c0*/  BSSY.RECONVERGENT B5, `(.L_x_8) ;  /* 0x000000d000057945 */ /* 0x000fe20003800200 */
[----:B------:R-:W-:Y:S02]  /*01d0*/  PLOP3.LUT P0, PT, PT, PT, PT, 0x80, 0x8 ;  /* 0x000000000008781c */ /* 0x000fe40003f0f070 */
[----:B------:R-:W-:-:S13]  /*01e0*/  ISETP.GT.AND P1, PT, R6, 0xc, PT ;  /* 0x0000000c0600780c */ /* 0x000fda0003f24270 */
[----:B------:R-:W-:Y:S05]  /*01f0*/  @!P1 BRA `(.L_x_9) ;  /* 0x0000000000249947 */ /* 0x000fea0003800000 */
[----:B------:R-:W-:Y:S01]  /*0200*/  BSSY.RECONVERGENT B6, `(.L_x_10) ;  /* 0x0000007000067945 */ /* 0x000fe20003800200 */
[----:B------:R-:W-:-:S13]  /*0210*/  PLOP3.LUT P0, PT, PT, PT, PT, 0x8, 0x80 ;  /* 0x000000000080781c */ /* 0x000fda0003f0e170 */
.L_x_11:
[----:B------:R-:W-:Y:S02]  /*0220*/  VIADD R5, R5, 0x10 ;  /* 0x0000001005057836 */ /* 0x000fe40000000000 */
[----:B------:R-:W-:Y:S02]  /*0230*/  IMAD.MOV.U32 R4, RZ, RZ, R8 ;  /* 0x000000ffff047224 */ /* 0x000fe400078e0008 */
[----:B------:R-:W-:Y:S01]  /*0240*/  IMAD.U32 R8, R8, 0x10000, RZ ;  /* 0x0001000008087824 */ /* 0x000fe200078e00ff */
[----:B------:R-:W-:-:S13]  /*0250*/  ISETP.GE.AND P1, PT, R5, -0xc, PT ;  /* 0xfffffff40500780c */ /* 0x000fda0003f26270 */
[----:B------:R-:W-:Y:S05]  /*0260*/  @!P1 BRA `(.L_x_11) ;  /* 0xfffffffc00ec9947 */ /* 0x000fea000383ffff */
[----:B------:R-:W-:Y:S05]  /*0270*/  BSYNC.RECONVERGENT B6 ;  /* 0x0000000000067941 */ /* 0x000fea0003800200 */
.L_x_10:
[----:B------:R-:W-:-:S07]  /*0280*/  IMAD.SHL.U32 R4, R4, 0x1000, RZ ;  /* 0x0000100004047824 */ /* 0x000fce00078e00ff */
.L_x_9:
[----:B------:R-:W-:Y:S05]  /*0290*/  BSYNC.RECONVERGENT B5 ;  /* 0x0000000000057941 */ /* 0x000fea0003800200 */
.L_x_8:
[----:B------:R-:W-:-:S05]  /*02a0*/  IMAD.MOV R6, RZ, RZ, -R5 ;  /* 0x000000ffff067224 */ /* 0x000fca00078e0a05 */
[----:B------:R-:W-:-:S13]  /*02b0*/  ISETP.GT.AND P1, PT, R6, 0x4, PT ;  /* 0x000000040600780c */ /* 0x000fda0003f24270 */
[----:B------:R-:W-:Y:S01]  /*02c0*/  @P1 VIADD R5, R5, 0x8 ;  /* 0x0000000805051836 */ /* 0x000fe20000000000 */
[----:B------:R-:W-:Y:S02]  /*02d0*/  @P1 PLOP3.LUT P0, PT, PT, PT, PT, 0x8, 0x80 ;  /* 0x000000000080181c */ /* 0x000fe40003f0e170 */
[C---:B------:R-:W-:Y:S01]  /*02e0*/  @P1 SHF.L.U32 R4, R8.reuse, 0x4, RZ ;  /* 0x0000000408041819 */ /* 0x040fe200000006ff */
[----:B------:R-:W-:Y:S01]  /*02f0*/  @P1 IMAD.SHL.U32 R8, R8, 0x100, RZ ;  /* 0x0000010008081824 */ /* 0x000fe200078e00ff */
[----:B------:R-:W-:-:S13]  /*0300*/  ISETP.NE.OR P0, PT, R5, RZ, P0 ;  /* 0x000000ff0500720c */ /* 0x000fda0000705670 */
[----:B------:R-:W-:Y:S05]  /*0310*/  @!P0 BREAK.RELIABLE B4 ;  /* 0x0000000000048942 */ /* 0x000fea0003800100 */
[----:B------:R-:W-:Y:S05]  /*0320*/  @!P0 BRA `(.L_x_12) ;  /* 0x0000000000208947 */ /* 0x000fea0003800000 */
.L_x_7:
[----:B------:R-:W-:Y:S05]  /*0330*/  BSYNC.RELIABLE B4 ;  /* 0x0000000000047941 */ /* 0x000fea0003800100 */
.L_x_6:
[----:B------:R-:W-:Y:S01]  /*0340*/  BSSY.RECONVERGENT B4, `(.L_x_12) ;  /* 0x0000006000047945 */ /* 0x000fe20003800200 */
.L_x_13:
[----:B------:R-:W-:Y:S02]  /*0350*/  VIADD R5, R5, 0x4 ;  /* 0x0000000405057836 */ /* 0x000fe40000000000 */
[----:B------:R-:W-:Y:S02]  /*0360*/  IMAD.MOV.U32 R4, RZ, RZ, R8 ;  /* 0x000000ffff047224 */ /* 0x000fe400078e0008 */
[----:B------:R-:W-:Y:S01]  /*0370*/  IMAD.SHL.U32 R8, R8, 0x10, RZ ;  /* 0x0000001008087824 */ /* 0x000fe200078e00ff */
[----:B------:R-:W-:-:S13]  /*0380*/  ISETP.NE.AND P0, PT, R5, RZ, PT ;  /* 0x000000ff0500720c */ /* 0x000fda0003f05270 */
[----:B------:R-:W-:Y:S05]  /*0390*/  @P0 BRA `(.L_x_13) ;  /* 0xfffffffc00ec0947 */ /* 0x000fea000383ffff */
[----:B------:R-:W-:Y:S05]  /*03a0*/  BSYNC.RECONVERGENT B4 ;  /* 0x0000000000047941 */ /* 0x000fea0003800200 */
.L_x_12:
[----:B------:R-:W-:Y:S05]  /*03b0*/  BSYNC.RECONVERGENT B0 ;  /* 0x0000000000007941 */ /* 0x000fea0003800200 */
.L_x_5:
[----:B------:R-:W-:-:S07]  /*03c0*/  IMAD.SHL.U32 R5, R4, 0x20, RZ ;  /* 0x0000002004057824 */ /* 0x000fce00078e00ff */
.L_x_4:
[----:B------:R-:W-:Y:S05]  /*03d0*/  BSYNC.RECONVERGENT B1 ;  /* 0x0000000000017941 */ /* 0x000fea0003800200 */
.L_x_3:
[----:B------:R-:W-:-:S05]  /*03e0*/  VIMNMX.U32 R6, PT, PT, R10, 0x2, PT ;  /* 0x000000020a067848 */ /* 0x000fca0003fe0000 */
[----:B------:R-:W-:-:S04]  /*03f0*/  IMAD.SHL.U32 R9, R6, 0x4, RZ ;  /* 0x0000000406097824 */ /* 0x000fc800078e00ff */
[----:B------:R-:W0:Y:S02]  /*0400*/  LDC R6, c[0x2][R9] ;  /* 0x0080000009067b82 */ /* 0x000e240000000800 */
[----:B0-----:R-:W-:-:S04]  /*0410*/  SHF.R.S32.HI R7, RZ, 0x1f, R6 ;  /* 0x0000001fff077819 */ /* 0x001fc80000011406 */
.L_x_21:
[----:B------:R-:W-:Y:S05]  /*0420*/  BRX R6 -0x430                                 (*"BRANCH_TARGETS .L_x_2,.L_x_23,.L_x_24"*) ;  /* 0xfffffff806f47949 */ /* 0x000fea000383ffff */
.L_x_24:
[----:B------:R-:W-:Y:S01]  /*0430*/  HFMA2 R8, -RZ, RZ, 0, 1.1920928955078125e-07 ;  /* 0x00000002ff087431 */ /* 0x000fe200000001ff */
[----:B------:R-:W-:-:S04]  /*0440*/  ISETP.NE.AND P0, PT, R10, 0x2, PT ;  /* 0x000000020a00780c */ /* 0x000fc80003f05270 */
[----:B------:R-:W-:-:S04]  /*0450*/  SEL R8, R8, 0x1, P0 ;  /* 0x0000000108087807 */ /* 0x000fc80000000000 */
[----:B------:R-:W-:Y:S01]  /*0460*/  SHF.L.U32 R8, R5, R8, RZ ;  /* 0x0000000805087219 */ /* 0x000fe200000006ff */
[----:B------:R-:W-:Y:S06]  /*0470*/  BRA `(.L_x_2) ;  /* 0x0000000000047947 */ /* 0x000fec0003800000 */
.L_x_23:
[----:B------:R-:W-:-:S07]  /*0480*/  IMAD.MOV.U32 R8, RZ, RZ, R5 ;  /* 0x000000ffff087224 */ /* 0x000fce00078e0005 */
.L_x_2:
[----:B------:R-:W-:Y:S05]  /*0490*/  BSYNC.RECONVERGENT B2 ;  /* 0x0000000000027941 */ /* 0x000fea0003800200 */
.L_x_1:
[----:B------:R-:W0:Y:S01]  /*04a0*/  S2R R6, SR_CgaCtaId ;  /* 0x0000000000067919 */ /* 0x000e220000008800 */
[----:B------:R-:W-:Y:S02]  /*04b0*/  ISETP.GT.AND P0, PT, R8, R3, PT ;  /* 0x000000030800720c */ /* 0x000fe40003f04270 */
[----:B------:R-:W-:-:S04]  /*04c0*/  MOV R5, 0x400 ;  /* 0x0000040000057802 */ /* 0x000fc80000000f00 */
[----:B0-----:R-:W-:-:S05]  /*04d0*/  LEA R5, R6, R5, 0x18 ;  /* 0x0000000506057211 */ /* 0x001fca00078ec0ff */
[----:B------:R-:W-:Y:S02]  /*04e0*/  IMAD.IADD R5, R0, 0x1, R5 ;  /* 0x0000000100057824 */ /* 0x000fe400078e0205 */
[----:B------:R-:W-:Y:S05]  /*04f0*/  @P0 BRA `(.L_x_14) ;  /* 0x00000000009c0947 */ /* 0x000fea0003800000 */
[----:B------:R-:W-:Y:S01]  /*0500*/  ISETP.GE.U32.AND P0, PT, R2, 0x2, PT ;  /* 0x000000020200780c */ /* 0x000fe20003f06070 */
[----:B------:R-:W-:Y:S03]  /*0510*/  BSSY.RELIABLE B0, `(.L_x_15) ;  /* 0x0000023000007945 */ /* 0x000fe60003800100 */
[----:B------:R-:W-:-:S13]  /*0520*/  ISETP.NE.OR P0, PT, R8, R3, !P0 ;  /* 0x000000030800720c */ /* 0x000fda0004705670 */
[----:B------:R-:W-:Y:S05]  /*0530*/  @P0 BRA `(.L_x_16) ;  /* 0x0000000000800947 */ /* 0x000fea0003800000 */
[----:B------:R-:W-:-:S13]  /*0540*/  ISETP.GE.U32.AND P0, PT, R2, 0x4, PT ;  /* 0x000000040200780c */ /* 0x000fda0003f06070 */
[----:B------:R-:W-:Y:S05]  /*0550*/  @!P0 BREAK.RELIABLE B0 ;  /* 0x0000000000008942 */ /* 0x000fea0003800100 */
[----:B------:R-:W-:Y:S05]  /*0560*/  @!P0 BRA `(.L_x_17) ;  /* 0x0000000000688947 */ /* 0x000fea0003800000 */
[----:B------:R-:W-:Y:S01]  /*0570*/  SHF.R.U32.HI R6, RZ, 0x1, R2 ;  /* 0x00000001ff067819 */ /* 0x000fe20000011602 */
[----:B------:R-:W-:-:S03]  /*0580*/  IMAD.MOV.U32 R9, RZ, RZ, 0x2 ;  /* 0x00000002ff097424 */ /* 0x000fc600078e00ff */
[----:B------:R-:W-:-:S07]  /*0590*/  VIMNMX.U32 R12, PT, PT, R6, 0x2, !PT ;  /* 0x00000002060c7848 */ /* 0x000fce0007fe0000 */
.L_x_18:
[----:B------:R-:W0:Y:S01]  /*05a0*/  I2F.U32.RP R8, R9 ;  /* 0x0000000900087306 */ /* 0x000e220000209000 */
[----:B------:R-:W-:-:S07]  /*05b0*/  ISETP.NE.U32.AND P1, PT, R9, RZ, PT ;  /* 0x000000ff0900720c */ /* 0x000fce0003f25070 */
[----:B0-----:R-:W0:Y:S02]  /*05c0*/  MUFU.RCP R8, R8 ;  /* 0x0000000800087308 */ /* 0x001e240000001000 */
[----:B0-----:R-:W-:-:S06]  /*05d0*/  VIADD R6, R8, 0xffffffe ;  /* 0x0ffffffe08067836 */ /* 0x001fcc0000000000 */
[----:B------:R0:W1:Y:S02]  /*05e0*/  F2I.FTZ.U32.TRUNC.NTZ R7, R6 ;  /* 0x0000000600077305 */ /* 0x000064000021f000 */
[----:B0-----:R-:W-:Y:S02]  /*05f0*/  IMAD.MOV.U32 R6, RZ, RZ, RZ ;  /* 0x000000ffff067224 */ /* 0x001fe400078e00ff */
[----:B-1----:R-:W-:-:S04]  /*0600*/  IMAD.MOV R10, RZ, RZ, -R7 ;  /* 0x000000ffff0a7224 */ /* 0x002fc800078e0a07 */
[----:B------:R-:W-:-:S04]  /*0610*/  IMAD R11, R10, R9, RZ ;  /* 0x000000090a0b7224 */ /* 0x000fc800078e02ff */
[----:B------:R-:W-:-:S06]  /*0620*/  IMAD.HI.U32 R7, R7, R11, R6 ;  /* 0x0000000b07077227 */ /* 0x000fcc00078e0006 */
[----:B------:R-:W-:-:S05]  /*0630*/  IMAD.HI.U32 R7, R7, R2, RZ ;  /* 0x0000000207077227 */ /* 0x000fca00078e00ff */
[----:B------:R-:W-:-:S05]  /*0640*/  IADD3 R7, PT, PT, -R7, RZ, RZ ;  /* 0x000000ff07077210 */ /* 0x000fca0007ffe1ff */
[----:B------:R-:W-:-:S05]  /*0650*/  IMAD R10, R9, R7, R2 ;  /* 0x00000007090a7224 */ /* 0x000fca00078e0202 */
[----:B------:R-:W-:-:S13]  /*0660*/  ISETP.GE.U32.AND P0, PT, R10, R9, PT ;  /* 0x000000090a00720c */ /* 0x000fda0003f06070 */
[----:B------:R-:W-:-:S05]  /*0670*/  @P0 IMAD.IADD R10, R10, 0x1, -R9 ;  /* 0x000000010a0a0824 */ /* 0x000fca00078e0a09 */
[----:B------:R-:W-:-:S13]  /*0680*/  ISETP.GE.U32.AND P0, PT, R10, R9, PT ;  /* 0x000000090a00720c */ /* 0x000fda0003f06070 */
[----:B------:R-:W-:Y:S01]  /*0690*/  @P0 IMAD.IADD R10, R10, 0x1, -R9 ;  /* 0x000000010a0a0824 */ /* 0x000fe200078e0a09 */
[----:B------:R-:W-:-:S04]  /*06a0*/  @!P1 LOP3.LUT R10, RZ, R9, RZ, 0x33, !PT ;  /* 0x00000009ff0a9212 */ /* 0x000fc800078e33ff */
[----:B------:R-:W-:-:S13]  /*06b0*/  ISETP.NE.AND P0, PT, R10, RZ, PT ;  /* 0x000000ff0a00720c */ /* 0x000fda0003f05270 */
[----:B------:R-:W-:Y:S05]  /*06c0*/  @!P0 BRA `(.L_x_16) ;  /* 0x00000000001c8947 */ /* 0x000fea0003800000 */
[C---:B------:R-:W-:Y:S01]  /*06d0*/  ISETP.NE.AND P0, PT, R9.reuse, R12, PT ;  /* 0x0000000c0900720c */ /* 0x040fe20003f05270 */
[----:B------:R-:W-:-:S12]  /*06e0*/  VIADD R9, R9, 0x1 ;  /* 0x0000000109097836 */ /* 0x000fd80000000000 */
[----:B------:R-:W-:Y:S05]  /*06f0*/  @!P0 BREAK.RELIABLE B0 ;  /* 0x0000000000008942 */ /* 0x000fea0003800100 */
[----:B------:R-:W-:Y:S05]  /*0700*/  @P0 BRA `(.L_x_18) ;  /* 0xfffffffc00a40947 */ /* 0x000fea000383ffff */
.L_x_17:
[----:B------:R-:W-:-:S05]  /*0710*/  IMAD.MOV.U32 R2, RZ, RZ, 0x1 ;  /* 0x00000001ff027424 */ /* 0x000fca00078e00ff */
[----:B------:R0:W-:Y:S01]  /*0720*/  STS.U8 [R5], R2 ;  /* 0x0000000205007388 */ /* 0x0001e20000000000 */
[----:B------:R-:W-:Y:S05]  /*0730*/  BRA `(.L_x_14) ;  /* 0x00000000000c7947 */ /* 0x000fea0003800000 */
.L_x_16:
[----:B------:R-:W-:Y:S05]  /*0740*/  BSYNC.RELIABLE B0 ;  /* 0x0000000000007941 */ /* 0x000fea0003800100 */
.L_x_15:
[----:B------:R-:W-:Y:S01]  /*0750*/  VIADD R2, R2, 0x1 ;  /* 0x0000000102027836 */ /* 0x000fe20000000000 */
[----:B------:R-:W-:Y:S06]  /*0760*/  BRA `(.L_x_19) ;  /* 0xfffffff800487947 */ /* 0x000fec000383ffff */
.L_x_14:
[----:B------:R-:W-:Y:S05]  /*0770*/  BSYNC.RECONVERGENT B3 ;  /* 0x0000000000037941 */ /* 0x000fea0003800200 */
.L_x_0:
[----:B------:R-:W-:Y:S05]  /*0780*/  WARPSYNC.ALL ;  /* 0x0000000000007948 */ /* 0x000fea0003800000 */
[----:B------:R-:W-:Y:S06]  /*0790*/  BAR.SYNC.DEFER_BLOCKING 0x0 ;  /* 0x0000000000007b1d */ /* 0x000fec0000010000 */
[----:B------:R-:W1:Y:S01]  /*07a0*/  LDCU.64 UR6, c[0x0][0x380] ;  /* 0x00007000ff0677ac */ /* 0x000e620008000a00 */
[----:B0-----:R-:W0:Y:S01]  /*07b0*/  LDS.U8 R5, [R5] ;  /* 0x0000000005057984 */ /* 0x001e220000000000 */
[----:B-1----:R-:W-:-:S04]  /*07c0*/  IADD3 R2, P0, PT, R0, UR6, RZ ;  /* 0x0000000600027c10 */ /* 0x002fc8000ff1e0ff */
[----:B------:R-:W-:-:S05]  /*07d0*/  LEA.HI.X.SX32 R3, R0, UR7, 0x1, P0 ;  /* 0x0000000700037c11 */ /* 0x000fca00080f0eff */
[----:B0-----:R-:W-:Y:S01]  /*07e0*/  STG.E.U8 desc[UR4][R2.64], R5 ;  /* 0x0000000502007986 */ /* 0x001fe2000c101104 */
[----:B------:R-:W-:Y:S05]  /*07f0*/  EXIT ;  /* 0x000000000000794d */ /* 0x000fea0003800000 */
.L_x_20:
[----:B------:R-:W-:-:S00]  /*0800*/  BRA `(.L_x_20) ;  /* 0xfffffffc00fc7947 */ /* 0x000fc0000383ffff */
[----:B------:R-:W-:-:S00]  /*0810*/  NOP ;  /* 0x0000000000007918 */ /* 0x000fc00000000000 */
        /* <DEDUP_REMOVED lines=14> */
.L_x_25:


//--------------------- .nv.shared._Z14mersenneKernelPb --------------------------
	.section	.nv.shared._Z14mersenneKernelPb,"aw",@nobits
	.sectionflags	@""
.nv.shared._Z14mersenneKernelPb:
	.zero		17408


//--------------------- .nv.shared.reserved.0     --------------------------
	.section	.nv.shared.reserved.0,"aw",@nobits
	.weak		__nv_reservedSMEM_offset_0_alias
	.size		__nv_reservedSMEM_offset_0_alias, 0, 64
	.other		__nv_reservedSMEM_offset_0_alias,@"STO_CUDA_RESERVED_SHARED STV_DEFAULT"
__nv_reservedSMEM_offset_0_alias:
	.zero		0
	.zero		64


//--------------------- .nv.constant0._Z14mersenneKernelPb --------------------------
	.section	.nv.constant0._Z14mersenneKernelPb,"a",@progbits
	.sectionflags	@""
	.align	4
.nv.constant0._Z14mersenneKernelPb:
	.zero		904


//--------------------- SYMBOLS --------------------------

	.type		.nv.reservedSmem.offset0,@object
	.size		.nv.reservedSmem.offset0,0x4
	.type		.nv.reservedSmem.cap,@object
	.size		.nv.reservedSmem.cap,0x4
